	.headerflags	@"EF_CUDA_TEXMODE_UNIFIED EF_CUDA_64BIT_ADDRESS EF_CUDA_ACCELERATORS EF_CUDA_SM90 EF_CUDA_VIRTUAL_SM(EF_CUDA_SM90)"
	.elftype	@"ET_EXEC"


//--------------------- .nv.info                  --------------------------
	.section	.nv.info,"",@"SHT_CUDA_INFO"
	.align	4


	//----- nvinfo : EIATTR_REGCOUNT
	.align		4
        /*0000*/ 	.byte	0x04, 0x2f
        /*0002*/ 	.short	(.L_3 - .L_2)
	.align		4
.L_2:
        /*0004*/ 	.word	index@(triton_poi_fused__native_batch_norm_legit_no_training_convolution_relu_15)
        /*0008*/ 	.word	0x00000020


	//----- nvinfo : EIATTR_MIN_STACK_SIZE
	.align		4
.L_3:
        /*000c*/ 	.byte	0x04, 0x12
        /*000e*/ 	.short	(.L_5 - .L_4)
	.align		4
.L_4:
        /*0010*/ 	.word	index@(triton_poi_fused__native_batch_norm_legit_no_training_convolution_relu_15)
        /*0014*/ 	.word	0x00000000


	//----- nvinfo : EIATTR_FRAME_SIZE
	.align		4
.L_5:
        /*0018*/ 	.byte	0x04, 0x11
        /*001a*/ 	.short	(.L_7 - .L_6)
	.align		4
.L_6:
        /*001c*/ 	.word	index@(triton_poi_fused__native_batch_norm_legit_no_training_convolution_relu_15)
        /*0020*/ 	.word	0x00000000


	//----- nvinfo : EIATTR_MIN_STACK_SIZE
	.align		4
.L_7:
        /*0024*/ 	.byte	0x04, 0x12
        /*0026*/ 	.short	(.L_9 - .L_8)
	.align		4
.L_8:
        /*0028*/ 	.word	index@(triton_poi_fused__native_batch_norm_legit_no_training_convolution_relu_15)
        /*002c*/ 	.word	0x00000000
.L_9:


//--------------------- .nv.info.triton_poi_fused__native_batch_norm_legit_no_training_convolution_relu_15 --------------------------
	.section	.nv.info.triton_poi_fused__native_batch_norm_legit_no_training_convolution_relu_15,"",@"SHT_CUDA_INFO"
	.sectionflags	@""
	.align	4


	//----- nvinfo : EIATTR_CUDA_API_VERSION
	.align		4
        /*0000*/ 	.byte	0x04, 0x37
        /*0002*/ 	.short	(.L_11 - .L_10)
.L_10:
        /*0004*/ 	.word	0x0000007c


	//----- nvinfo : EIATTR_KPARAM_INFO
	.align		4
.L_11:
        /*0008*/ 	.byte	0x04, 0x17
        /*000a*/ 	.short	(.L_13 - .L_12)
.L_12:
        /*000c*/ 	.word	0x00000000
        /*0010*/ 	.short	0x0007
        /*0012*/ 	.short	0x0038
        /*0014*/ 	.byte	0x00, 0xf0, 0x11, 0x00


	//----- nvinfo : EIATTR_KPARAM_INFO
	.align		4
.L_13:
        /*0018*/ 	.byte	0x04, 0x17
        /*001a*/ 	.short	(.L_15 - .L_14)
.L_14:
        /*001c*/ 	.word	0x00000000
        /*0020*/ 	.short	0x0006
        /*0022*/ 	.short	0x0030
        /*0024*/ 	.byte	0x00, 0xf4, 0x21, 0x00


	//----- nvinfo : EIATTR_KPARAM_INFO
	.align		4
.L_15:
        /*0028*/ 	.byte	0x04, 0x17
        /*002a*/ 	.short	(.L_17 - .L_16)
.L_16:
        /*002c*/ 	.word	0x00000000
        /*0030*/ 	.short	0x0005
        /*0032*/ 	.short	0x0028
        /*0034*/ 	.byte	0x00, 0xf4, 0x21, 0x00


	//----- nvinfo : EIATTR_KPARAM_INFO
	.align		4
.L_17:
        /*0038*/ 	.byte	0x04, 0x17
        /*003a*/ 	.short	(.L_19 - .L_18)
.L_18:
        /*003c*/ 	.word	0x00000000
        /*0040*/ 	.short	0x0004
        /*0042*/ 	.short	0x0020
        /*0044*/ 	.byte	0x00, 0xf4, 0x21, 0x00


	//----- nvinfo : EIATTR_KPARAM_INFO
	.align		4
.L_19:
        /*0048*/ 	.byte	0x04, 0x17
        /*004a*/ 	.short	(.L_21 - .L_20)
.L_20:
        /*004c*/ 	.word	0x00000000
        /*0050*/ 	.short	0x0003
        /*0052*/ 	.short	0x0018
        /*0054*/ 	.byte	0x00, 0xf4, 0x21, 0x00


	//----- nvinfo : EIATTR_KPARAM_INFO
	.align		4
.L_21:
        /*0058*/ 	.byte	0x04, 0x17
        /*005a*/ 	.short	(.L_23 - .L_22)
.L_22:
        /*005c*/ 	.word	0x00000000
        /*0060*/ 	.short	0x0002
        /*0062*/ 	.short	0x0010
        /*0064*/ 	.byte	0x00, 0xf4, 0x21, 0x00


	//----- nvinfo : EIATTR_KPARAM_INFO
	.align		4
.L_23:
        /*0068*/ 	.byte	0x04, 0x17
        /*006a*/ 	.short	(.L_25 - .L_24)
.L_24:
        /*006c*/ 	.word	0x00000000
        /*0070*/ 	.short	0x0001
        /*0072*/ 	.short	0x0008
        /*0074*/ 	.byte	0x00, 0xf4, 0x21, 0x00


	//----- nvinfo : EIATTR_KPARAM_INFO
	.align		4
.L_25:
        /*0078*/ 	.byte	0x04, 0x17
        /*007a*/ 	.short	(.L_27 - .L_26)
.L_26:
        /*007c*/ 	.word	0x00000000
        /*0080*/ 	.short	0x0000
        /*0082*/ 	.short	0x0000
        /*0084*/ 	.byte	0x00, 0xf4, 0x21, 0x00


	//----- nvinfo : EIATTR_SPARSE_MMA_MASK
	.align		4
.L_27:
        /*0088*/ 	.byte	0x03, 0x50
        /*008a*/ 	.short	0x0000


	//----- nvinfo : EIATTR_MAXREG_COUNT
	.align		4
        /*008c*/ 	.byte	0x03, 0x1b
        /*008e*/ 	.short	0x00ff


	//----- nvinfo : EIATTR_EXIT_INSTR_OFFSETS
	.align		4
        /*0090*/ 	.byte	0x04, 0x1c
        /*0092*/ 	.short	(.L_29 - .L_28)


	//   ....[0]....
.L_28:
        /*0094*/ 	.word	0x000007e0


	//----- nvinfo : EIATTR_REQNTID
	.align		4
.L_29:
        /*0098*/ 	.byte	0x04, 0x10
        /*009a*/ 	.short	(.L_31 - .L_30)
.L_30:
        /*009c*/ 	.word	0x00000080
        /*00a0*/ 	.word	0x00000001
        /*00a4*/ 	.word	0x00000001


	//----- nvinfo : EIATTR_CBANK_PARAM_SIZE
	.align		4
.L_31:
        /*00a8*/ 	.byte	0x03, 0x19
        /*00aa*/ 	.short	0x003c


	//----- nvinfo : EIATTR_PARAM_CBANK
	.align		4
        /*00ac*/ 	.byte	0x04, 0x0a
        /*00ae*/ 	.short	(.L_33 - .L_32)
	.align		4
.L_32:
        /*00b0*/ 	.word	index@(.nv.constant0.triton_poi_fused__native_batch_norm_legit_no_training_convolution_relu_15)
        /*00b4*/ 	.short	0x0210
        /*00b6*/ 	.short	0x003c


	//----- nvinfo : EIATTR_SW_WAR
	.align		4
.L_33:
        /*00b8*/ 	.byte	0x04, 0x36
        /*00ba*/ 	.short	(.L_35 - .L_34)
.L_34:
        /*00bc*/ 	.word	0x00000008
.L_35:


//--------------------- .nv.callgraph             --------------------------
	.section	.nv.callgraph,"",@"SHT_CUDA_CALLGRAPH"
	.align	4
	.sectionentsize	8
	.align		4
        /*0000*/ 	.word	0x00000000
	.align		4
        /*0004*/ 	.word	0xffffffff
	.align		4
        /*0008*/ 	.word	0x00000000
	.align		4
        /*000c*/ 	.word	0xfffffffe
	.align		4
        /*0010*/ 	.word	0x00000000
	.align		4
        /*0014*/ 	.word	0xfffffffd
	.align		4
        /*0018*/ 	.word	0x00000000
	.align		4
        /*001c*/ 	.word	0xfffffffc


//--------------------- .nv.constant4             --------------------------
	.section	.nv.constant4,"a",@progbits
	.align	8
	.align		8
.nv.constant4:
        /*0000*/ 	.dword	_$_str
	.align		8
        /*0008*/ 	.dword	_$_str_$_2


//--------------------- .text.triton_poi_fused__native_batch_norm_legit_no_training_convolution_relu_15 --------------------------
	.section	.text.triton_poi_fused__native_batch_norm_legit_no_training_convolution_relu_15,"ax",@progbits
	.align	128
        .global         triton_poi_fused__native_batch_norm_legit_no_training_convolution_relu_15
        .type           triton_poi_fused__native_batch_norm_legit_no_training_convolution_relu_15,@function
        .size           triton_poi_fused__native_batch_norm_legit_no_training_convolution_relu_15,(.L_x_1 - triton_poi_fused__native_batch_norm_legit_no_training_convolution_relu_15)
        .other          triton_poi_fused__native_batch_norm_legit_no_training_convolution_relu_15,@"STO_CUDA_ENTRY STV_DEFAULT"
triton_poi_fused__native_batch_norm_legit_no_training_convolution_relu_15:
.text.triton_poi_fused__native_batch_norm_legit_no_training_convolution_relu_15:
[----:B------:R-:W-:Y:S01]  /*0000*/  LDC R1, c[0x0][0x28] ;  /* 0x00000a00ff017b82 */ /* 0x000fe20000000800 */
[----:B------:R-:W1:Y:S07]  /*0010*/  S2R R0, SR_TID.X ;  /* 0x0000000000007919 */ /* 0x000e6e0000002100 */
[----:B------:R-:W2:Y:S01]  /*0020*/  LDC.64 R4, c[0x0][0x228] ;  /* 0x00008a00ff047b82 */ /* 0x000ea20000000a00 */
[----:B------:R-:W-:Y:S01]  /*0030*/  ULDC.64 UR4, c[0x0][0x208] ;  /* 0x0000820000047ab9 */ /* 0x000fe20000000a00 */
[----:B------:R-:W3:Y:S06]  /*0040*/  S2R R3, SR_CTAID.X ;  /* 0x0000000000037919 */ /* 0x000eec0000002500 */
[----:B------:R-:W4:Y:S08]  /*0050*/  LDC.64 R28, c[0x0][0x218] ;  /* 0x00008600ff1c7b82 */ /* 0x000f300000000a00 */
[----:B------:R-:W5:Y:S08]  /*0060*/  LDC.64 R26, c[0x0][0x220] ;  /* 0x00008800ff1a7b82 */ /* 0x000f700000000a00 */
[----:B------:R-:W4:Y:S01]  /*0070*/  LDC.64 R22, c[0x0][0x230] ;  /* 0x00008c00ff167b82 */ /* 0x000f220000000a00 */
[----:B-1----:R-:W-:-:S04]  /*0080*/  SHF.L.U32 R0, R0, 0x2, RZ ;  /* 0x0000000200007819 */ /* 0x002fc800000006ff */
[----:B------:R-:W-:-:S04]  /*0090*/  LOP3.LUT R0, R0, 0x1fc, RZ, 0xc0, !PT ;  /* 0x000001fc00007812 */ /* 0x000fc800078ec0ff */
[----:B---3--:R-:W-:-:S04]  /*00a0*/  LEA R0, R3, R0, 0xa ;  /* 0x0000000003007211 */ /* 0x008fc800078e50ff */
[----:B------:R-:W-:Y:S01]  /*00b0*/  IADD3 R2, R0, 0x200, RZ ;  /* 0x0000020000027810 */ /* 0x000fe20007ffe0ff */
[----:B------:R-:W-:-:S04]  /*00c0*/  IMAD.HI R3, R0, 0x78787879, RZ ;  /* 0x7878787900037827 */ /* 0x000fc800078e02ff */
[----:B------:R-:W-:Y:S01]  /*00d0*/  IMAD.HI R2, R2, 0x78787879, RZ ;  /* 0x7878787902027827 */ /* 0x000fe200078e02ff */
[----:B------:R-:W-:-:S04]  /*00e0*/  SHF.R.U32.HI R6, RZ, 0x1f, R3 ;  /* 0x0000001fff067819 */ /* 0x000fc80000011603 */
[----:B------:R-:W-:Y:S02]  /*00f0*/  LEA.HI.SX32 R6, R3, R6, 0x15 ;  /* 0x0000000603067211 */ /* 0x000fe400078faaff */
[----:B------:R-:W-:-:S03]  /*0100*/  SHF.R.U32.HI R3, RZ, 0x1f, R2 ;  /* 0x0000001fff037819 */ /* 0x000fc60000011602 */
[----:B------:R-:W-:Y:S01]  /*0110*/  IMAD.HI R7, R6, 0x2aaaaaab, RZ ;  /* 0x2aaaaaab06077827 */ /* 0x000fe200078e02ff */
[----:B------:R-:W-:-:S04]  /*0120*/  LEA.HI.SX32 R3, R2, R3, 0x15 ;  /* 0x0000000302037211 */ /* 0x000fc800078faaff */
[----:B------:R-:W-:Y:S01]  /*0130*/  SHF.R.U32.HI R2, RZ, 0x1f, R7 ;  /* 0x0000001fff027819 */ /* 0x000fe20000011607 */
[----:B------:R-:W-:-:S03]  /*0140*/  IMAD.HI R8, R3, 0x2aaaaaab, RZ ;  /* 0x2aaaaaab03087827 */ /* 0x000fc600078e02ff */
[----:B------:R-:W-:Y:S02]  /*0150*/  LEA.HI R9, R7, R2, RZ, 0x1c ;  /* 0x0000000207097211 */ /* 0x000fe400078fe0ff */
[----:B------:R-:W-:-:S03]  /*0160*/  SHF.R.U32.HI R7, RZ, 0x1f, R8 ;  /* 0x0000001fff077819 */ /* 0x000fc60000011608 */
[----:B------:R-:W-:Y:S01]  /*0170*/  IMAD R9, R9, -0x60, R6 ;  /* 0xffffffa009097824 */ /* 0x000fe200078e0206 */
[----:B------:R-:W-:Y:S02]  /*0180*/  LEA.HI R8, R8, R7, RZ, 0x1c ;  /* 0x0000000708087211 */ /* 0x000fe400078fe0ff */
[----:B------:R-:W1:Y:S01]  /*0190*/  LDC.64 R6, c[0x0][0x210] ;  /* 0x00008400ff067b82 */ /* 0x000e620000000a00 */
[----:B--2---:R-:W-:-:S04]  /*01a0*/  IMAD.WIDE R12, R9, 0x4, R4 ;  /* 0x00000004090c7825 */ /* 0x004fc800078e0204 */
[----:B------:R-:W-:Y:S01]  /*01b0*/  IMAD R3, R8, -0x60, R3 ;  /* 0xffffffa008037824 */ /* 0x000fe200078e0203 */
[----:B------:R-:W2:Y:S03]  /*01c0*/  LDG.E.EL R21, desc[UR4][R12.64] ;  /* 0x000000040c157981 */ /* 0x000ea6000c2e1900 */
[----:B------:R-:W-:Y:S02]  /*01d0*/  IMAD.WIDE R24, R3, 0x4, R4 ;  /* 0x0000000403187825 */ /* 0x000fe400078e0204 */
[----:B------:R-:W3:Y:S04]  /*01e0*/  LDC.64 R4, c[0x0][0x238] ;  /* 0x00008e00ff047b82 */ /* 0x000ee80000000a00 */
[----:B------:R-:W2:Y:S01]  /*01f0*/  LDG.E.EL R24, desc[UR4][R24.64] ;  /* 0x0000000418187981 */ /* 0x000ea2000c2e1900 */
[----:B----4-:R-:W-:-:S05]  /*0200*/  IMAD.WIDE R10, R9, 0x4, R28 ;  /* 0x00000004090a7825 */ /* 0x010fca00078e021c */
[----:B------:R5:W4:Y:S01]  /*0210*/  LDG.E.EL R19, desc[UR4][R10.64] ;  /* 0x000000040a137981 */ /* 0x000b22000c2e1900 */
[----:B-1----:R-:W-:-:S05]  /*0220*/  IMAD.WIDE R6, R0, 0x4, R6 ;  /* 0x0000000400067825 */ /* 0x002fca00078e0206 */
[----:B------:R-:W4:Y:S01]  /*0230*/  LDG.E.128 R12, desc[UR4][R6.64] ;  /* 0x00000004060c7981 */ /* 0x000f22000c1e1d00 */
[----:B-----5:R-:W-:-:S05]  /*0240*/  IMAD.WIDE R10, R9, 0x4, R26 ;  /* 0x00000004090a7825 */ /* 0x020fca00078e021a */
[----:B------:R-:W5:Y:S01]  /*0250*/  LDG.E.EL R18, desc[UR4][R10.64] ;  /* 0x000000040a127981 */ /* 0x000f62000c2e1900 */
[----:B0-----:R-:W-:-:S04]  /*0260*/  IMAD.WIDE R16, R9, 0x4, R22 ;  /* 0x0000000409107825 */ /* 0x001fc800078e0216 */
[----:B---3--:R-:W-:Y:S02]  /*0270*/  IMAD.WIDE R8, R9, 0x4, R4 ;  /* 0x0000000409087825 */ /* 0x008fe400078e0204 */
[----:B------:R-:W3:Y:S02]  /*0280*/  LDG.E.EL R17, desc[UR4][R16.64] ;  /* 0x0000000410117981 */ /* 0x000ee4000c2e1900 */
[C---:B------:R-:W-:Y:S02]  /*0290*/  IMAD.WIDE R28, R3.reuse, 0x4, R28 ;  /* 0x00000004031c7825 */ /* 0x040fe400078e021c */
[----:B------:R-:W3:Y:S02]  /*02a0*/  LDG.E.EL R20, desc[UR4][R8.64] ;  /* 0x0000000408147981 */ /* 0x000ee4000c2e1900 */
[C---:B------:R-:W-:Y:S02]  /*02b0*/  IMAD.WIDE R26, R3.reuse, 0x4, R26 ;  /* 0x00000004031a7825 */ /* 0x040fe400078e021a */
[----:B------:R0:W3:Y:S04]  /*02c0*/  LDG.E.EL R16, desc[UR4][R28.64] ;  /* 0x000000041c107981 */ /* 0x0000e8000c2e1900 */
[----:B------:R-:W3:Y:S01]  /*02d0*/  LDG.E.128 R8, desc[UR4][R6.64+0x800] ;  /* 0x0008000406087981 */ /* 0x000ee2000c1e1d00 */
[----:B------:R-:W-:-:S03]  /*02e0*/  IMAD.WIDE R4, R3, 0x4, R4 ;  /* 0x0000000403047825 */ /* 0x000fc600078e0204 */
[----:B------:R-:W3:Y:S01]  /*02f0*/  LDG.E.EL R2, desc[UR4][R26.64] ;  /* 0x000000041a027981 */ /* 0x000ee2000c2e1900 */
[----:B------:R-:W-:-:S03]  /*0300*/  IMAD.WIDE R22, R3, 0x4, R22 ;  /* 0x0000000403167825 */ /* 0x000fc600078e0216 */
[----:B------:R-:W3:Y:S04]  /*0310*/  LDG.E.EL R4, desc[UR4][R4.64] ;  /* 0x0000000404047981 */ /* 0x000ee8000c2e1900 */
[----:B------:R1:W3:Y:S01]  /*0320*/  LDG.E.EL R3, desc[UR4][R22.64] ;  /* 0x0000000416037981 */ /* 0x0002e2000c2e1900 */
[----:B--2---:R-:W-:-:S04]  /*0330*/  FADD R21, R21, 9.9999997473787516356e-06 ;  /* 0x3727c5ac15157421 */ /* 0x004fc80000000000 */
[----:B------:R-:W2:Y:S01]  /*0340*/  MUFU.SQRT R25, R21 ;  /* 0x0000001500197308 */ /* 0x000ea20000002000 */
[----:B------:R-:W-:-:S07]  /*0350*/  FADD R24, R24, 9.9999997473787516356e-06 ;  /* 0x3727c5ac18187421 */ /* 0x000fce0000000000 */
[----:B0-----:R-:W0:Y:S01]  /*0360*/  MUFU.SQRT R28, R24 ;  /* 0x00000018001c7308 */ /* 0x001e220000002000 */
[C---:B--2---:R-:W-:Y:S02]  /*0370*/  FSETP.GT.AND P0, PT, R25.reuse, 8.50705917302346158658e+37, PT ;  /* 0x7e8000001900780b */ /* 0x044fe40003f04000 */
[----:B------:R-:W-:Y:S02]  /*0380*/  FSETP.GEU.AND P2, PT, R25, 1.175494350822287508e-38, PT ;  /* 0x008000001900780b */ /* 0x000fe40003f4e000 */
[C---:B0-----:R-:W-:Y:S02]  /*0390*/  FSETP.GT.AND P1, PT, R28.reuse, 8.50705917302346158658e+37, PT ;  /* 0x7e8000001c00780b */ /* 0x041fe40003f24000 */
[----:B------:R-:W-:-:S07]  /*03a0*/  FSETP.GEU.AND P3, PT, R28, 1.175494350822287508e-38, PT ;  /* 0x008000001c00780b */ /* 0x000fce0003f6e000 */
[----:B------:R-:W-:Y:S01]  /*03b0*/  @P0 FMUL R25, R25, 0.25 ;  /* 0x3e80000019190820 */ /* 0x000fe20000400000 */
[----:B------:R-:W-:-:S03]  /*03c0*/  HFMA2.MMA R24, -RZ, RZ, 1.625, 0 ;  /* 0x3e800000ff187435 */ /* 0x000fc600000001ff */
[----:B------:R-:W-:Y:S01]  /*03d0*/  @!P2 FMUL R25, R25, 16777216 ;  /* 0x4b8000001919a820 */ /* 0x000fe20000400000 */
[----:B------:R-:W-:-:S04]  /*03e0*/  @P1 FMUL R28, R28, 0.25 ;  /* 0x3e8000001c1c1820 */ /* 0x000fc80000400000 */
[----:B------:R-:W-:Y:S01]  /*03f0*/  @!P3 FMUL R28, R28, 16777216 ;  /* 0x4b8000001c1cb820 */ /* 0x000fe20000400000 */
[----:B------:R-:W0:Y:S01]  /*0400*/  MUFU.RCP R25, R25 ;  /* 0x0000001900197308 */ /* 0x000e220000001000 */
[----:B-1----:R-:W-:-:S07]  /*0410*/  FSEL R22, R24, 1, P0 ;  /* 0x3f80000018167808 */ /* 0x002fce0000000000 */
[----:B------:R1:W2:Y:S01]  /*0420*/  MUFU.RCP R5, R28 ;  /* 0x0000001c00057308 */ /* 0x0002a20000001000 */
[----:B------:R-:W-:Y:S01]  /*0430*/  FSEL R24, R24, 1, P1 ;  /* 0x3f80000018187808 */ /* 0x000fe20000800000 */
[----:B------:R-:W-:Y:S01]  /*0440*/  @!P2 FMUL R22, R22, 16777216 ;  /* 0x4b8000001616a820 */ /* 0x000fe20000400000 */
[--C-:B----4-:R-:W-:Y:S01]  /*0450*/  FADD R13, R13, R19.reuse ;  /* 0x000000130d0d7221 */ /* 0x110fe20000000000 */
[--C-:B------:R-:W-:Y:S01]  /*0460*/  FADD R12, R12, R19.reuse ;  /* 0x000000130c0c7221 */ /* 0x100fe20000000000 */
[--C-:B------:R-:W-:Y:S01]  /*0470*/  FADD R14, R14, R19.reuse ;  /* 0x000000130e0e7221 */ /* 0x100fe20000000000 */
[----:B------:R-:W-:Y:S01]  /*0480*/  @!P3 FMUL R24, R24, 16777216 ;  /* 0x4b8000001818b820 */ /* 0x000fe20000400000 */
[----:B------:R-:W-:Y:S01]  /*0490*/  FADD R15, R15, R19 ;  /* 0x000000130f0f7221 */ /* 0x000fe20000000000 */
[----:B0-----:R-:W-:Y:S01]  /*04a0*/  FMUL R21, R25, R22 ;  /* 0x0000001619157220 */ /* 0x001fe20000400000 */
[C---:B-----5:R-:W-:Y:S01]  /*04b0*/  FADD R22, -R18.reuse, R12 ;  /* 0x0000000c12167221 */ /* 0x060fe20000000100 */
[C---:B------:R-:W-:Y:S01]  /*04c0*/  FADD R26, -R18.reuse, R14 ;  /* 0x0000000e121a7221 */ /* 0x040fe20000000100 */
[C---:B-1----:R-:W-:Y:S01]  /*04d0*/  FADD R28, -R18.reuse, R15 ;  /* 0x0000000f121c7221 */ /* 0x042fe20000000100 */
[----:B--2---:R-:W-:Y:S01]  /*04e0*/  FMUL R5, R5, R24 ;  /* 0x0000001805057220 */ /* 0x004fe20000400000 */
[----:B------:R-:W-:-:S02]  /*04f0*/  FADD R24, -R18, R13 ;  /* 0x0000000d12187221 */ /* 0x000fc40000000100 */
[----:B------:R-:W0:Y:S01]  /*0500*/  LDC.64 R18, c[0x0][0x240] ;  /* 0x00009000ff127b82 */ /* 0x000e220000000a00 */
[C---:B------:R-:W-:Y:S01]  /*0510*/  FMUL R27, R21.reuse, R22 ;  /* 0x00000016151b7220 */ /* 0x040fe20000400000 */
[C---:B------:R-:W-:Y:S01]  /*0520*/  FMUL R24, R21.reuse, R24 ;  /* 0x0000001815187220 */ /* 0x040fe20000400000 */
[C---:B------:R-:W-:Y:S01]  /*0530*/  FMUL R23, R21.reuse, R26 ;  /* 0x0000001a15177220 */ /* 0x040fe20000400000 */
[----:B------:R-:W-:Y:S01]  /*0540*/  FMUL R25, R21, R28 ;  /* 0x0000001c15197220 */ /* 0x000fe20000400000 */
[--C-:B---3--:R-:W-:Y:S01]  /*0550*/  FADD R9, R9, R16.reuse ;  /* 0x0000001009097221 */ /* 0x108fe20000000000 */
[--C-:B------:R-:W-:Y:S01]  /*0560*/  FADD R8, R8, R16.reuse ;  /* 0x0000001008087221 */ /* 0x100fe20000000000 */
[--C-:B------:R-:W-:Y:S01]  /*0570*/  FADD R10, R10, R16.reuse ;  /* 0x000000100a0a7221 */ /* 0x100fe20000000000 */
[----:B------:R-:W-:Y:S01]  /*0580*/  FADD R11, R11, R16 ;  /* 0x000000100b0b7221 */ /* 0x000fe20000000000 */
[C-C-:B------:R-:W-:Y:S01]  /*0590*/  FFMA R22, R17.reuse, R24, R20.reuse ;  /* 0x0000001811167223 */ /* 0x140fe20000000014 */
[C-C-:B------:R-:W-:Y:S01]  /*05a0*/  FFMA R21, R17.reuse, R27, R20.reuse ;  /* 0x0000001b11157223 */ /* 0x140fe20000000014 */
[C-C-:B------:R-:W-:Y:S01]  /*05b0*/  FFMA R23, R17.reuse, R23, R20.reuse ;  /* 0x0000001711177223 */ /* 0x140fe20000000014 */
[----:B------:R-:W-:Y:S01]  /*05c0*/  FFMA R17, R17, R25, R20 ;  /* 0x0000001911117223 */ /* 0x000fe20000000014 */
[C---:B------:R-:W-:Y:S01]  /*05d0*/  FADD R20, -R2.reuse, R9 ;  /* 0x0000000902147221 */ /* 0x040fe20000000100 */
[C---:B------:R-:W-:Y:S01]  /*05e0*/  FADD R16, -R2.reuse, R8 ;  /* 0x0000000802107221 */ /* 0x040fe20000000100 */
[C---:B------:R-:W-:Y:S01]  /*05f0*/  FADD R24, -R2.reuse, R10 ;  /* 0x0000000a02187221 */ /* 0x040fe20000000100 */
[----:B------:R-:W-:Y:S01]  /*0600*/  FADD R2, -R2, R11 ;  /* 0x0000000b02027221 */ /* 0x000fe20000000100 */
[C---:B------:R-:W-:Y:S01]  /*0610*/  FMUL R20, R5.reuse, R20 ;  /* 0x0000001405147220 */ /* 0x040fe20000400000 */
[C---:B------:R-:W-:Y:S01]  /*0620*/  FMUL R29, R5.reuse, R16 ;  /* 0x00000010051d7220 */ /* 0x040fe20000400000 */
[C---:B------:R-:W-:Y:S01]  /*0630*/  FMUL R27, R5.reuse, R24 ;  /* 0x00000018051b7220 */ /* 0x040fe20000400000 */
[----:B------:R-:W-:Y:S01]  /*0640*/  FMUL R25, R5, R2 ;  /* 0x0000000205197220 */ /* 0x000fe20000400000 */
[C-C-:B------:R-:W-:Y:S01]  /*0650*/  FFMA R5, R3.reuse, R20, R4.reuse ;  /* 0x0000001403057223 */ /* 0x140fe20000000004 */
[C-C-:B------:R-:W-:Y:S01]  /*0660*/  FFMA R20, R3.reuse, R29, R4.reuse ;  /* 0x0000001d03147223 */ /* 0x140fe20000000004 */
[C-C-:B------:R-:W-:Y:S01]  /*0670*/  FFMA R24, R3.reuse, R27, R4.reuse ;  /* 0x0000001b03187223 */ /* 0x140fe20000000004 */
[----:B------:R-:W-:Y:S01]  /*0680*/  FFMA R25, R3, R25, R4 ;  /* 0x0000001903197223 */ /* 0x000fe20000000004 */
[----:B------:R-:W-:Y:S01]  /*0690*/  FSETP.GEU.AND P6, PT, R17, RZ, PT ;  /* 0x000000ff1100720b */ /* 0x000fe20003fce000 */
[----:B0-----:R-:W-:Y:S01]  /*06a0*/  IMAD.WIDE R2, R0, 0x4, R18 ;  /* 0x0000000400027825 */ /* 0x001fe200078e0212 */
[----:B------:R-:W-:-:S02]  /*06b0*/  FSETP.GEU.AND P0, PT, R23, RZ, PT ;  /* 0x000000ff1700720b */ /* 0x000fc40003f0e000 */
[----:B------:R-:W-:Y:S02]  /*06c0*/  FSETP.GEU.AND P1, PT, R22, RZ, PT ;  /* 0x000000ff1600720b */ /* 0x000fe40003f2e000 */
[----:B------:R-:W-:Y:S02]  /*06d0*/  FSETP.GEU.AND P2, PT, R21, RZ, PT ;  /* 0x000000ff1500720b */ /* 0x000fe40003f4e000 */
[----:B------:R-:W-:Y:S02]  /*06e0*/  SEL R19, R17, RZ, P6 ;  /* 0x000000ff11137207 */ /* 0x000fe40003000000 */
[----:B------:R-:W-:Y:S02]  /*06f0*/  FSETP.GEU.AND P3, PT, R25, RZ, PT ;  /* 0x000000ff1900720b */ /* 0x000fe40003f6e000 */
[----:B------:R-:W-:Y:S02]  /*0700*/  FSETP.GEU.AND P4, PT, R24, RZ, PT ;  /* 0x000000ff1800720b */ /* 0x000fe40003f8e000 */
[----:B------:R-:W-:-:S02]  /*0710*/  FSETP.GEU.AND P5, PT, R5, RZ, PT ;  /* 0x000000ff0500720b */ /* 0x000fc40003fae000 */
[----:B------:R-:W-:Y:S02]  /*0720*/  FSETP.GEU.AND P6, PT, R20, RZ, PT ;  /* 0x000000ff1400720b */ /* 0x000fe40003fce000 */
[----:B------:R-:W-:Y:S02]  /*0730*/  SEL R18, R23, RZ, P0 ;  /* 0x000000ff17127207 */ /* 0x000fe40000000000 */
[----:B------:R-:W-:Y:S02]  /*0740*/  SEL R17, R22, RZ, P1 ;  /* 0x000000ff16117207 */ /* 0x000fe40000800000 */
[----:B------:R-:W-:Y:S02]  /*0750*/  SEL R16, R21, RZ, P2 ;  /* 0x000000ff15107207 */ /* 0x000fe40001000000 */
[----:B------:R-:W-:Y:S02]  /*0760*/  SEL R23, R25, RZ, P3 ;  /* 0x000000ff19177207 */ /* 0x000fe40001800000 */
[----:B------:R-:W-:-:S02]  /*0770*/  SEL R22, R24, RZ, P4 ;  /* 0x000000ff18167207 */ /* 0x000fc40002000000 */
[----:B------:R-:W-:Y:S02]  /*0780*/  SEL R21, R5, RZ, P5 ;  /* 0x000000ff05157207 */ /* 0x000fe40002800000 */
[----:B------:R-:W-:Y:S01]  /*0790*/  SEL R20, R20, RZ, P6 ;  /* 0x000000ff14147207 */ /* 0x000fe20003000000 */
[----:B------:R-:W-:Y:S04]  /*07a0*/  STG.E.128 desc[UR4][R6.64], R12 ;  /* 0x0000000c06007986 */ /* 0x000fe8000c101d04 */
[----:B------:R-:W-:Y:S04]  /*07b0*/  STG.E.128 desc[UR4][R6.64+0x800], R8 ;  /* 0x0008000806007986 */ /* 0x000fe8000c101d04 */
[----:B------:R-:W-:Y:S04]  /*07c0*/  STG.E.128 desc[UR4][R2.64], R16 ;  /* 0x0000001002007986 */ /* 0x000fe8000c101d04 */
[----:B------:R-:W-:Y:S01]  /*07d0*/  STG.E.128 desc[UR4][R2.64+0x800], R20 ;  /* 0x0008001402007986 */ /* 0x000fe2000c101d04 */
[----:B------:R-:W-:Y:S05]  /*07e0*/  EXIT ;  /* 0x000000000000794d */ /* 0x000fea0003800000 */
.L_x_0:
[----:B------:R-:W-:-:S00]  /*07f0*/  BRA `(.L_x_0) ;  /* 0xfffffffc00fc7947 */ /* 0x000fc0000383ffff */
[----:B------:R-:W-:-:S00]  /*0800*/  NOP ;  /* 0x0000000000007918 */ /* 0x000fc00000000000 */
[----:B------:R-:W-:-:S00]  /*0810*/  NOP ;  /* 0x0000000000007918 */ /* 0x000fc00000000000 */
[----:B------:R-:W-:-:S00]  /*0820*/  NOP ;  /* 0x0000000000007918 */ /* 0x000fc00000000000 */
[----:B------:R-:W-:-:S00]  /*0830*/  NOP ;  /* 0x0000000000007918 */ /* 0x000fc00000000000 */
[----:B------:R-:W-:-:S00]  /*0840*/  NOP ;  /* 0x0000000000007918 */ /* 0x000fc00000000000 */
[----:B------:R-:W-:-:S00]  /*0850*/  NOP ;  /* 0x0000000000007918 */ /* 0x000fc00000000000 */
[----:B------:R-:W-:-:S00]  /*0860*/  NOP ;  /* 0x0000000000007918 */ /* 0x000fc00000000000 */
[----:B------:R-:W-:-:S00]  /*0870*/  NOP ;  /* 0x0000000000007918 */ /* 0x000fc00000000000 */
.L_x_1:


//--------------------- .nv.global.init           --------------------------
	.section	.nv.global.init,"aw",@progbits
.nv.global.init:
	.type		_$_str,@object
	.size		_$_str,(_$_str_$_2 - _$_str)
_$_str:
        /*0000*/ 	.byte	0x5f, 0x5f, 0x43, 0x55, 0x44, 0x41, 0x5f, 0x46, 0x54, 0x5a, 0x00
	.type		_$_str_$_2,@object
	.size		_$_str_$_2,(.L_1 - _$_str_$_2)
_$_str_$_2:
        /*000b*/ 	.byte	0x5f, 0x5f, 0x43, 0x55, 0x44, 0x41, 0x5f, 0x50, 0x52, 0x45, 0x43, 0x5f, 0x53, 0x51, 0x52, 0x54
        /*001b*/ 	.byte	0x00
.L_1:


//--------------------- .nv.constant0.triton_poi_fused__native_batch_norm_legit_no_training_convolution_relu_15 --------------------------
	.section	.nv.constant0.triton_poi_fused__native_batch_norm_legit_no_training_convolution_relu_15,"a",@progbits
	.sectionflags	@""
	.align	4
.nv.constant0.triton_poi_fused__native_batch_norm_legit_no_training_convolution_relu_15:
	.zero		588
